//
// Generated by NVIDIA NVVM Compiler
//
// Compiler Build ID: CL-36424714
// Cuda compilation tools, release 13.0, V13.0.88
// Based on NVVM 20.0.0
//

.version 9.0
.target sm_100
.address_size 64

	// .globl	_Z10mom_updatePfS_ii

.visible .entry _Z10mom_updatePfS_ii(
	.param .u64 .ptr .align 1 _Z10mom_updatePfS_ii_param_0,
	.param .u64 .ptr .align 1 _Z10mom_updatePfS_ii_param_1,
	.param .u32 _Z10mom_updatePfS_ii_param_2,
	.param .u32 _Z10mom_updatePfS_ii_param_3
)
{
	.reg .pred 	%p<2>;
	.reg .b32 	%r<8>;
	.reg .b32 	%f<5>;
	.reg .b64 	%rd<8>;

	ld.param.u64 	%rd1, [_Z10mom_updatePfS_ii_param_0];
	ld.param.u64 	%rd2, [_Z10mom_updatePfS_ii_param_1];
	ld.param.u32 	%r2, [_Z10mom_updatePfS_ii_param_2];
	ld.param.u32 	%r3, [_Z10mom_updatePfS_ii_param_3];
	mov.u32 	%r4, %ctaid.x;
	mov.u32 	%r5, %ntid.x;
	mov.u32 	%r6, %tid.x;
	mad.lo.s32 	%r1, %r4, %r5, %r6;
	mul.lo.s32 	%r7, %r3, %r2;
	setp.ge.s32 	%p1, %r1, %r7;
	@%p1 bra 	$L__BB0_2;
	cvta.to.global.u64 	%rd3, %rd1;
	cvta.to.global.u64 	%rd4, %rd2;
	mul.wide.s32 	%rd5, %r1, 4;
	add.s64 	%rd6, %rd3, %rd5;
	ld.global.f32 	%f1, [%rd6];
	add.s64 	%rd7, %rd4, %rd5;
	ld.global.nc.f32 	%f2, [%rd7];
	mul.f32 	%f3, %f2, 0f3D4CCCD0;
	fma.rn.f32 	%f4, %f1, 0f3F733333, %f3;
	st.global.f32 	[%rd6], %f4;
$L__BB0_2:
	ret;

}
	// .globl	_Z16combine_matricesPfS_S_iff
.visible .entry _Z16combine_matricesPfS_S_iff(
	.param .u64 .ptr .align 1 _Z16combine_matricesPfS_S_iff_param_0,
	.param .u64 .ptr .align 1 _Z16combine_matricesPfS_S_iff_param_1,
	.param .u64 .ptr .align 1 _Z16combine_matricesPfS_S_iff_param_2,
	.param .u32 _Z16combine_matricesPfS_S_iff_param_3,
	.param .f32 _Z16combine_matricesPfS_S_iff_param_4,
	.param .f32 _Z16combine_matricesPfS_S_iff_param_5
)
{
	.reg .pred 	%p<2>;
	.reg .b32 	%r<6>;
	.reg .b32 	%f<7>;
	.reg .b64 	%rd<11>;

	ld.param.u64 	%rd1, [_Z16combine_matricesPfS_S_iff_param_0];
	ld.param.u64 	%rd2, [_Z16combine_matricesPfS_S_iff_param_1];
	ld.param.u64 	%rd3, [_Z16combine_matricesPfS_S_iff_param_2];
	ld.param.u32 	%r2, [_Z16combine_matricesPfS_S_iff_param_3];
	ld.param.f32 	%f1, [_Z16combine_matricesPfS_S_iff_param_4];
	ld.param.f32 	%f2, [_Z16combine_matricesPfS_S_iff_param_5];
	mov.u32 	%r3, %ctaid.x;
	mov.u32 	%r4, %ntid.x;
	mov.u32 	%r5, %tid.x;
	mad.lo.s32 	%r1, %r3, %r4, %r5;
	setp.ge.s32 	%p1, %r1, %r2;
	@%p1 bra 	$L__BB1_2;
	cvta.to.global.u64 	%rd4, %rd1;
	cvta.to.global.u64 	%rd5, %rd2;
	cvta.to.global.u64 	%rd6, %rd3;
	mul.wide.s32 	%rd7, %r1, 4;
	add.s64 	%rd8, %rd4, %rd7;
	ld.global.nc.f32 	%f3, [%rd8];
	add.s64 	%rd9, %rd5, %rd7;
	ld.global.nc.f32 	%f4, [%rd9];
	mul.f32 	%f5, %f2, %f4;
	fma.rn.f32 	%f6, %f1, %f3, %f5;
	add.s64 	%rd10, %rd6, %rd7;
	st.global.f32 	[%rd10], %f6;
$L__BB1_2:
	ret;

}
	// .globl	_Z19combine_matrices_v2PfS_S_if
.visible .entry _Z19combine_matrices_v2PfS_S_if(
	.param .u64 .ptr .align 1 _Z19combine_matrices_v2PfS_S_if_param_0,
	.param .u64 .ptr .align 1 _Z19combine_matrices_v2PfS_S_if_param_1,
	.param .u64 .ptr .align 1 _Z19combine_matrices_v2PfS_S_if_param_2,
	.param .u32 _Z19combine_matrices_v2PfS_S_if_param_3,
	.param .f32 _Z19combine_matrices_v2PfS_S_if_param_4
)
{
	.reg .pred 	%p<2>;
	.reg .b32 	%r<6>;
	.reg .b32 	%f<5>;
	.reg .b64 	%rd<11>;

	ld.param.u64 	%rd1, [_Z19combine_matrices_v2PfS_S_if_param_0];
	ld.param.u64 	%rd2, [_Z19combine_matrices_v2PfS_S_if_param_1];
	ld.param.u64 	%rd3, [_Z19combine_matrices_v2PfS_S_if_param_2];
	ld.param.u32 	%r2, [_Z19combine_matrices_v2PfS_S_if_param_3];
	ld.param.f32 	%f1, [_Z19combine_matrices_v2PfS_S_if_param_4];
	mov.u32 	%r3, %ntid.x;
	mov.u32 	%r4, %ctaid.x;
	mov.u32 	%r5, %tid.x;
	mad.lo.s32 	%r1, %r3, %r4, %r5;
	setp.ge.s32 	%p1, %r1, %r2;
	@%p1 bra 	$L__BB2_2;
	cvta.to.global.u64 	%rd4, %rd1;
	cvta.to.global.u64 	%rd5, %rd2;
	cvta.to.global.u64 	%rd6, %rd3;
	mul.wide.s32 	%rd7, %r1, 4;
	add.s64 	%rd8, %rd4, %rd7;
	ld.global.nc.f32 	%f2, [%rd8];
	add.s64 	%rd9, %rd5, %rd7;
	ld.global.nc.f32 	%f3, [%rd9];
	fma.rn.f32 	%f4, %f1, %f2, %f3;
	add.s64 	%rd10, %rd6, %rd7;
	st.global.f32 	[%rd10], %f4;
$L__BB2_2:
	ret;

}
	// .globl	_Z12scale_matrixPfif
.visible .entry _Z12scale_matrixPfif(
	.param .u64 .ptr .align 1 _Z12scale_matrixPfif_param_0,
	.param .u32 _Z12scale_matrixPfif_param_1,
	.param .f32 _Z12scale_matrixPfif_param_2
)
{
	.reg .pred 	%p<2>;
	.reg .b32 	%r<6>;
	.reg .b32 	%f<4>;
	.reg .b64 	%rd<5>;

	ld.param.u64 	%rd1, [_Z12scale_matrixPfif_param_0];
	ld.param.u32 	%r2, [_Z12scale_matrixPfif_param_1];
	ld.param.f32 	%f1, [_Z12scale_matrixPfif_param_2];
	mov.u32 	%r3, %ctaid.x;
	mov.u32 	%r4, %ntid.x;
	mov.u32 	%r5, %tid.x;
	mad.lo.s32 	%r1, %r3, %r4, %r5;
	setp.ge.s32 	%p1, %r1, %r2;
	@%p1 bra 	$L__BB3_2;
	cvta.to.global.u64 	%rd2, %rd1;
	mul.wide.s32 	%rd3, %r1, 4;
	add.s64 	%rd4, %rd2, %rd3;
	ld.global.f32 	%f2, [%rd4];
	mul.f32 	%f3, %f1, %f2;
	st.global.f32 	[%rd4], %f3;
$L__BB3_2:
	ret;

}
	// .globl	_Z18muon_update_kernelPfS_iff
.visible .entry _Z18muon_update_kernelPfS_iff(
	.param .u64 .ptr .align 1 _Z18muon_update_kernelPfS_iff_param_0,
	.param .u64 .ptr .align 1 _Z18muon_update_kernelPfS_iff_param_1,
	.param .u32 _Z18muon_update_kernelPfS_iff_param_2,
	.param .f32 _Z18muon_update_kernelPfS_iff_param_3,
	.param .f32 _Z18muon_update_kernelPfS_iff_param_4
)
{
	.reg .pred 	%p<2>;
	.reg .b32 	%r<6>;
	.reg .b32 	%f<11>;
	.reg .b64 	%rd<8>;

	ld.param.u64 	%rd1, [_Z18muon_update_kernelPfS_iff_param_0];
	ld.param.u64 	%rd2, [_Z18muon_update_kernelPfS_iff_param_1];
	ld.param.u32 	%r2, [_Z18muon_update_kernelPfS_iff_param_2];
	ld.param.f32 	%f1, [_Z18muon_update_kernelPfS_iff_param_3];
	ld.param.f32 	%f2, [_Z18muon_update_kernelPfS_iff_param_4];
	mov.u32 	%r3, %ctaid.x;
	mov.u32 	%r4, %ntid.x;
	mov.u32 	%r5, %tid.x;
	mad.lo.s32 	%r1, %r3, %r4, %r5;
	setp.ge.s32 	%p1, %r1, %r2;
	@%p1 bra 	$L__BB4_2;
	cvta.to.global.u64 	%rd3, %rd1;
	cvta.to.global.u64 	%rd4, %rd2;
	mul.wide.s32 	%rd5, %r1, 4;
	add.s64 	%rd6, %rd3, %rd5;
	ld.global.f32 	%f3, [%rd6];
	mul.f32 	%f4, %f1, %f2;
	mov.f32 	%f5, 0f3F800000;
	sub.f32 	%f6, %f5, %f4;
	mul.f32 	%f7, %f6, %f3;
	add.s64 	%rd7, %rd4, %rd5;
	ld.global.nc.f32 	%f8, [%rd7];
	mul.f32 	%f9, %f1, %f8;
	sub.f32 	%f10, %f7, %f9;
	st.global.f32 	[%rd6], %f10;
$L__BB4_2:
	ret;

}


// ===== COMPILED SASS (sm_100) =====

	.target	sm_100

	.elftype	@"ET_EXEC"


//--------------------- .note.nv.tkinfo           --------------------------
	.section	.note.nv.tkinfo,"",@"SHT_NOTE"
	.sectionflags	@"SHF_NOTE_NV_TKINFO"
	.tkinfo
        /*0018*/ 	.word	0x00000002
        /*0030*/ 	.string	""
        /*0030*/ 	.string	"ptxas"
        /*0030*/ 	.string	"Cuda compilation tools, release 13.0, V13.0.88"
        /*0030*/ 	.string	"Build cuda_13.0.r13.0/compiler.36424714_0"
        /*0030*/ 	.string	"-arch sm_100 -m 64 "



//--------------------- .note.nv.cuinfo           --------------------------
	.section	.note.nv.cuinfo,"",@"SHT_NOTE"
	.sectionflags	@"SHF_NOTE_NV_CUINFO"
        /*0018*/ 	.short	0x0002
        /*001a*/ 	.short	0x0064
        /*001c*/ 	.short	0x0082
	.zero		2


//--------------------- .nv.info                  --------------------------
	.section	.nv.info,"",@"SHT_CUDA_INFO"
	.align	4


	//----- nvinfo : EIATTR_REGCOUNT
	.align		4
        /*0000*/ 	.byte	0x04, 0x2f
        /*0002*/ 	.short	(.L_1 - .L_0)
	.align		4
.L_0:
        /*0004*/ 	.word	index@(_Z10mom_updatePfS_ii)
        /*0008*/ 	.word	0x0000000a


	//----- nvinfo : EIATTR_FRAME_SIZE
	.align		4
.L_1:
        /*000c*/ 	.byte	0x04, 0x11
        /*000e*/ 	.short	(.L_3 - .L_2)
	.align		4
.L_2:
        /*0010*/ 	.word	index@(_Z10mom_updatePfS_ii)
        /*0014*/ 	.word	0x00000000


	//----- nvinfo : EIATTR_REGCOUNT
	.align		4
.L_3:
        /*0018*/ 	.byte	0x04, 0x2f
        /*001a*/ 	.short	(.L_5 - .L_4)
	.align		4
.L_4:
        /*001c*/ 	.word	index@(_Z16combine_matricesPfS_S_iff)
        /*0020*/ 	.word	0x0000000e


	//----- nvinfo : EIATTR_FRAME_SIZE
	.align		4
.L_5:
        /*0024*/ 	.byte	0x04, 0x11
        /*0026*/ 	.short	(.L_7 - .L_6)
	.align		4
.L_6:
        /*0028*/ 	.word	index@(_Z16combine_matricesPfS_S_iff)
        /*002c*/ 	.word	0x00000000


	//----- nvinfo : EIATTR_REGCOUNT
	.align		4
.L_7:
        /*0030*/ 	.byte	0x04, 0x2f
        /*0032*/ 	.short	(.L_9 - .L_8)
	.align		4
.L_8:
        /*0034*/ 	.word	index@(_Z19combine_matrices_v2PfS_S_if)
        /*0038*/ 	.word	0x0000000c


	//----- nvinfo : EIATTR_FRAME_SIZE
	.align		4
.L_9:
        /*003c*/ 	.byte	0x04, 0x11
        /*003e*/ 	.short	(.L_11 - .L_10)
	.align		4
.L_10:
        /*0040*/ 	.word	index@(_Z19combine_matrices_v2PfS_S_if)
        /*0044*/ 	.word	0x00000000


	//----- nvinfo : EIATTR_REGCOUNT
	.align		4
.L_11:
        /*0048*/ 	.byte	0x04, 0x2f
        /*004a*/ 	.short	(.L_13 - .L_12)
	.align		4
.L_12:
        /*004c*/ 	.word	index@(_Z12scale_matrixPfif)
        /*0050*/ 	.word	0x00000008


	//----- nvinfo : EIATTR_FRAME_SIZE
	.align		4
.L_13:
        /*0054*/ 	.byte	0x04, 0x11
        /*0056*/ 	.short	(.L_15 - .L_14)
	.align		4
.L_14:
        /*0058*/ 	.word	index@(_Z12scale_matrixPfif)
        /*005c*/ 	.word	0x00000000


	//----- nvinfo : EIATTR_REGCOUNT
	.align		4
.L_15:
        /*0060*/ 	.byte	0x04, 0x2f
        /*0062*/ 	.short	(.L_17 - .L_16)
	.align		4
.L_16:
        /*0064*/ 	.word	index@(_Z18muon_update_kernelPfS_iff)
        /*0068*/ 	.word	0x0000000c


	//----- nvinfo : EIATTR_FRAME_SIZE
	.align		4
.L_17:
        /*006c*/ 	.byte	0x04, 0x11
        /*006e*/ 	.short	(.L_19 - .L_18)
	.align		4
.L_18:
        /*0070*/ 	.word	index@(_Z18muon_update_kernelPfS_iff)
        /*0074*/ 	.word	0x00000000


	//----- nvinfo : EIATTR_MIN_STACK_SIZE
	.align		4
.L_19:
        /*0078*/ 	.byte	0x04, 0x12
        /*007a*/ 	.short	(.L_21 - .L_20)
	.align		4
.L_20:
        /*007c*/ 	.word	index@(_Z18muon_update_kernelPfS_iff)
        /*0080*/ 	.word	0x00000000


	//----- nvinfo : EIATTR_MIN_STACK_SIZE
	.align		4
.L_21:
        /*0084*/ 	.byte	0x04, 0x12
        /*0086*/ 	.short	(.L_23 - .L_22)
	.align		4
.L_22:
        /*0088*/ 	.word	index@(_Z12scale_matrixPfif)
        /*008c*/ 	.word	0x00000000


	//----- nvinfo : EIATTR_MIN_STACK_SIZE
	.align		4
.L_23:
        /*0090*/ 	.byte	0x04, 0x12
        /*0092*/ 	.short	(.L_25 - .L_24)
	.align		4
.L_24:
        /*0094*/ 	.word	index@(_Z19combine_matrices_v2PfS_S_if)
        /*0098*/ 	.word	0x00000000


	//----- nvinfo : EIATTR_MIN_STACK_SIZE
	.align		4
.L_25:
        /*009c*/ 	.byte	0x04, 0x12
        /*009e*/ 	.short	(.L_27 - .L_26)
	.align		4
.L_26:
        /*00a0*/ 	.word	index@(_Z16combine_matricesPfS_S_iff)
        /*00a4*/ 	.word	0x00000000


	//----- nvinfo : EIATTR_MIN_STACK_SIZE
	.align		4
.L_27:
        /*00a8*/ 	.byte	0x04, 0x12
        /*00aa*/ 	.short	(.L_29 - .L_28)
	.align		4
.L_28:
        /*00ac*/ 	.word	index@(_Z10mom_updatePfS_ii)
        /*00b0*/ 	.word	0x00000000
.L_29:


//--------------------- .nv.compat                --------------------------
	.section	.nv.compat,"",@"SHT_CUDA_COMPAT_INFO"
	.align	4
        /*0000*/ 	.byte	0x02, 0x09, 0x00, 0x00, 0x02, 0x02, 0x01, 0x00, 0x02, 0x05, 0x05, 0x00, 0x03, 0x07, 0x01, 0x01
        /*0010*/ 	.byte	0x02, 0x03, 0x00, 0x00, 0x02, 0x06, 0x01, 0x00, 0x04, 0x0b, 0x08, 0x00, 0x09, 0x00, 0x00, 0x00
        /*0020*/ 	.byte	0x00, 0x00, 0x00, 0x00


//--------------------- .nv.info._Z18muon_update_kernelPfS_iff --------------------------
	.section	.nv.info._Z18muon_update_kernelPfS_iff,"",@"SHT_CUDA_INFO"
	.sectionflags	@""
	.align	4


	//----- nvinfo : EIATTR_CUDA_API_VERSION
	.align		4
        /*0000*/ 	.byte	0x04, 0x37
        /*0002*/ 	.short	(.L_31 - .L_30)
.L_30:
        /*0004*/ 	.word	0x00000082


	//----- nvinfo : EIATTR_KPARAM_INFO
	.align		4
.L_31:
        /*0008*/ 	.byte	0x04, 0x17
        /*000a*/ 	.short	(.L_33 - .L_32)
.L_32:
        /*000c*/ 	.word	0x00000000
        /*0010*/ 	.short	0x0004
        /*0012*/ 	.short	0x0018
        /*0014*/ 	.byte	0x00, 0xf0, 0x11, 0x00


	//----- nvinfo : EIATTR_KPARAM_INFO
	.align		4
.L_33:
        /*0018*/ 	.byte	0x04, 0x17
        /*001a*/ 	.short	(.L_35 - .L_34)
.L_34:
        /*001c*/ 	.word	0x00000000
        /*0020*/ 	.short	0x0003
        /*0022*/ 	.short	0x0014
        /*0024*/ 	.byte	0x00, 0xf0, 0x11, 0x00


	//----- nvinfo : EIATTR_KPARAM_INFO
	.align		4
.L_35:
        /*0028*/ 	.byte	0x04, 0x17
        /*002a*/ 	.short	(.L_37 - .L_36)
.L_36:
        /*002c*/ 	.word	0x00000000
        /*0030*/ 	.short	0x0002
        /*0032*/ 	.short	0x0010
        /*0034*/ 	.byte	0x00, 0xf0, 0x11, 0x00


	//----- nvinfo : EIATTR_KPARAM_INFO
	.align		4
.L_37:
        /*0038*/ 	.byte	0x04, 0x17
        /*003a*/ 	.short	(.L_39 - .L_38)
.L_38:
        /*003c*/ 	.word	0x00000000
        /*0040*/ 	.short	0x0001
        /*0042*/ 	.short	0x0008
        /*0044*/ 	.byte	0x00, 0xf5, 0x21, 0x00


	//----- nvinfo : EIATTR_KPARAM_INFO
	.align		4
.L_39:
        /*0048*/ 	.byte	0x04, 0x17
        /*004a*/ 	.short	(.L_41 - .L_40)
.L_40:
        /*004c*/ 	.word	0x00000000
        /*0050*/ 	.short	0x0000
        /*0052*/ 	.short	0x0000
        /*0054*/ 	.byte	0x00, 0xf5, 0x21, 0x00


	//----- nvinfo : EIATTR_SPARSE_MMA_MASK
	.align		4
.L_41:
        /*0058*/ 	.byte	0x03, 0x50
        /*005a*/ 	.short	0x0000


	//----- nvinfo : EIATTR_MAXREG_COUNT
	.align		4
        /*005c*/ 	.byte	0x03, 0x1b
        /*005e*/ 	.short	0x00ff


	//----- nvinfo : EIATTR_MERCURY_ISA_VERSION
	.align		4
        /*0060*/ 	.byte	0x03, 0x5f
        /*0062*/ 	.short	0x0101


	//----- nvinfo : EIATTR_VRC_CTA_INIT_COUNT
	.align		4
        /*0064*/ 	.byte	0x02, 0x4a
	.zero		1
	.zero		1


	//----- nvinfo : EIATTR_EXIT_INSTR_OFFSETS
	.align		4
        /*0068*/ 	.byte	0x04, 0x1c
        /*006a*/ 	.short	(.L_43 - .L_42)


	//   ....[0]....
.L_42:
        /*006c*/ 	.word	0x00000070


	//   ....[1]....
        /*0070*/ 	.word	0x00000150


	//----- nvinfo : EIATTR_CBANK_PARAM_SIZE
	.align		4
.L_43:
        /*0074*/ 	.byte	0x03, 0x19
        /*0076*/ 	.short	0x001c


	//----- nvinfo : EIATTR_PARAM_CBANK
	.align		4
        /*0078*/ 	.byte	0x04, 0x0a
        /*007a*/ 	.short	(.L_45 - .L_44)
	.align		4
.L_44:
        /*007c*/ 	.word	index@(.nv.constant0._Z18muon_update_kernelPfS_iff)
        /*0080*/ 	.short	0x0380
        /*0082*/ 	.short	0x001c


	//----- nvinfo : EIATTR_SW_WAR
	.align		4
.L_45:
        /*0084*/ 	.byte	0x04, 0x36
        /*0086*/ 	.short	(.L_47 - .L_46)
.L_46:
        /*0088*/ 	.word	0x00000008
.L_47:


//--------------------- .nv.info._Z12scale_matrixPfif --------------------------
	.section	.nv.info._Z12scale_matrixPfif,"",@"SHT_CUDA_INFO"
	.sectionflags	@""
	.align	4


	//----- nvinfo : EIATTR_CUDA_API_VERSION
	.align		4
        /*0000*/ 	.byte	0x04, 0x37
        /*0002*/ 	.short	(.L_49 - .L_48)
.L_48:
        /*0004*/ 	.word	0x00000082


	//----- nvinfo : EIATTR_KPARAM_INFO
	.align		4
.L_49:
        /*0008*/ 	.byte	0x04, 0x17
        /*000a*/ 	.short	(.L_51 - .L_50)
.L_50:
        /*000c*/ 	.word	0x00000000
        /*0010*/ 	.short	0x0002
        /*0012*/ 	.short	0x000c
        /*0014*/ 	.byte	0x00, 0xf0, 0x11, 0x00


	//----- nvinfo : EIATTR_KPARAM_INFO
	.align		4
.L_51:
        /*0018*/ 	.byte	0x04, 0x17
        /*001a*/ 	.short	(.L_53 - .L_52)
.L_52:
        /*001c*/ 	.word	0x00000000
        /*0020*/ 	.short	0x0001
        /*0022*/ 	.short	0x0008
        /*0024*/ 	.byte	0x00, 0xf0, 0x11, 0x00


	//----- nvinfo : EIATTR_KPARAM_INFO
	.align		4
.L_53:
        /*0028*/ 	.byte	0x04, 0x17
        /*002a*/ 	.short	(.L_55 - .L_54)
.L_54:
        /*002c*/ 	.word	0x00000000
        /*0030*/ 	.short	0x0000
        /*0032*/ 	.short	0x0000
        /*0034*/ 	.byte	0x00, 0xf5, 0x21, 0x00


	//----- nvinfo : EIATTR_SPARSE_MMA_MASK
	.align		4
.L_55:
        /*0038*/ 	.byte	0x03, 0x50
        /*003a*/ 	.short	0x0000


	//----- nvinfo : EIATTR_MAXREG_COUNT
	.align		4
        /*003c*/ 	.byte	0x03, 0x1b
        /*003e*/ 	.short	0x00ff


	//----- nvinfo : EIATTR_MERCURY_ISA_VERSION
	.align		4
        /*0040*/ 	.byte	0x03, 0x5f
        /*0042*/ 	.short	0x0101


	//----- nvinfo : EIATTR_VRC_CTA_INIT_COUNT
	.align		4
        /*0044*/ 	.byte	0x02, 0x4a
	.zero		1
	.zero		1


	//----- nvinfo : EIATTR_EXIT_INSTR_OFFSETS
	.align		4
        /*0048*/ 	.byte	0x04, 0x1c
        /*004a*/ 	.short	(.L_57 - .L_56)


	//   ....[0]....
.L_56:
        /*004c*/ 	.word	0x00000070


	//   ....[1]....
        /*0050*/ 	.word	0x000000f0


	//----- nvinfo : EIATTR_CBANK_PARAM_SIZE
	.align		4
.L_57:
        /*0054*/ 	.byte	0x03, 0x19
        /*0056*/ 	.short	0x0010


	//----- nvinfo : EIATTR_PARAM_CBANK
	.align		4
        /*0058*/ 	.byte	0x04, 0x0a
        /*005a*/ 	.short	(.L_59 - .L_58)
	.align		4
.L_58:
        /*005c*/ 	.word	index@(.nv.constant0._Z12scale_matrixPfif)
        /*0060*/ 	.short	0x0380
        /*0062*/ 	.short	0x0010


	//----- nvinfo : EIATTR_SW_WAR
	.align		4
.L_59:
        /*0064*/ 	.byte	0x04, 0x36
        /*0066*/ 	.short	(.L_61 - .L_60)
.L_60:
        /*0068*/ 	.word	0x00000008
.L_61:


//--------------------- .nv.info._Z19combine_matrices_v2PfS_S_if --------------------------
	.section	.nv.info._Z19combine_matrices_v2PfS_S_if,"",@"SHT_CUDA_INFO"
	.sectionflags	@""
	.align	4


	//----- nvinfo : EIATTR_CUDA_API_VERSION
	.align		4
        /*0000*/ 	.byte	0x04, 0x37
        /*0002*/ 	.short	(.L_63 - .L_62)
.L_62:
        /*0004*/ 	.word	0x00000082


	//----- nvinfo : EIATTR_KPARAM_INFO
	.align		4
.L_63:
        /*0008*/ 	.byte	0x04, 0x17
        /*000a*/ 	.short	(.L_65 - .L_64)
.L_64:
        /*000c*/ 	.word	0x00000000
        /*0010*/ 	.short	0x0004
        /*0012*/ 	.short	0x001c
        /*0014*/ 	.byte	0x00, 0xf0, 0x11, 0x00


	//----- nvinfo : EIATTR_KPARAM_INFO
	.align		4
.L_65:
        /*0018*/ 	.byte	0x04, 0x17
        /*001a*/ 	.short	(.L_67 - .L_66)
.L_66:
        /*001c*/ 	.word	0x00000000
        /*0020*/ 	.short	0x0003
        /*0022*/ 	.short	0x0018
        /*0024*/ 	.byte	0x00, 0xf0, 0x11, 0x00


	//----- nvinfo : EIATTR_KPARAM_INFO
	.align		4
.L_67:
        /*0028*/ 	.byte	0x04, 0x17
        /*002a*/ 	.short	(.L_69 - .L_68)
.L_68:
        /*002c*/ 	.word	0x00000000
        /*0030*/ 	.short	0x0002
        /*0032*/ 	.short	0x0010
        /*0034*/ 	.byte	0x00, 0xf5, 0x21, 0x00


	//----- nvinfo : EIATTR_KPARAM_INFO
	.align		4
.L_69:
        /*0038*/ 	.byte	0x04, 0x17
        /*003a*/ 	.short	(.L_71 - .L_70)
.L_70:
        /*003c*/ 	.word	0x00000000
        /*0040*/ 	.short	0x0001
        /*0042*/ 	.short	0x0008
        /*0044*/ 	.byte	0x00, 0xf5, 0x21, 0x00


	//----- nvinfo : EIATTR_KPARAM_INFO
	.align		4
.L_71:
        /*0048*/ 	.byte	0x04, 0x17
        /*004a*/ 	.short	(.L_73 - .L_72)
.L_72:
        /*004c*/ 	.word	0x00000000
        /*0050*/ 	.short	0x0000
        /*0052*/ 	.short	0x0000
        /*0054*/ 	.byte	0x00, 0xf5, 0x21, 0x00


	//----- nvinfo : EIATTR_SPARSE_MMA_MASK
	.align		4
.L_73:
        /*0058*/ 	.byte	0x03, 0x50
        /*005a*/ 	.short	0x0000


	//----- nvinfo : EIATTR_MAXREG_COUNT
	.align		4
        /*005c*/ 	.byte	0x03, 0x1b
        /*005e*/ 	.short	0x00ff


	//----- nvinfo : EIATTR_MERCURY_ISA_VERSION
	.align		4
        /*0060*/ 	.byte	0x03, 0x5f
        /*0062*/ 	.short	0x0101


	//----- nvinfo : EIATTR_VRC_CTA_INIT_COUNT
	.align		4
        /*0064*/ 	.byte	0x02, 0x4a
	.zero		1
	.zero		1


	//----- nvinfo : EIATTR_EXIT_INSTR_OFFSETS
	.align		4
        /*0068*/ 	.byte	0x04, 0x1c
        /*006a*/ 	.short	(.L_75 - .L_74)


	//   ....[0]....
.L_74:
        /*006c*/ 	.word	0x00000070


	//   ....[1]....
        /*0070*/ 	.word	0x00000140


	//----- nvinfo : EIATTR_CBANK_PARAM_SIZE
	.align		4
.L_75:
        /*0074*/ 	.byte	0x03, 0x19
        /*0076*/ 	.short	0x0020


	//----- nvinfo : EIATTR_PARAM_CBANK
	.align		4
        /*0078*/ 	.byte	0x04, 0x0a
        /*007a*/ 	.short	(.L_77 - .L_76)
	.align		4
.L_76:
        /*007c*/ 	.word	index@(.nv.constant0._Z19combine_matrices_v2PfS_S_if)
        /*0080*/ 	.short	0x0380
        /*0082*/ 	.short	0x0020


	//----- nvinfo : EIATTR_SW_WAR
	.align		4
.L_77:
        /*0084*/ 	.byte	0x04, 0x36
        /*0086*/ 	.short	(.L_79 - .L_78)
.L_78:
        /*0088*/ 	.word	0x00000008
.L_79:


//--------------------- .nv.info._Z16combine_matricesPfS_S_iff --------------------------
	.section	.nv.info._Z16combine_matricesPfS_S_iff,"",@"SHT_CUDA_INFO"
	.sectionflags	@""
	.align	4


	//----- nvinfo : EIATTR_CUDA_API_VERSION
	.align		4
        /*0000*/ 	.byte	0x04, 0x37
        /*0002*/ 	.short	(.L_81 - .L_80)
.L_80:
        /*0004*/ 	.word	0x00000082


	//----- nvinfo : EIATTR_KPARAM_INFO
	.align		4
.L_81:
        /*0008*/ 	.byte	0x04, 0x17
        /*000a*/ 	.short	(.L_83 - .L_82)
.L_82:
        /*000c*/ 	.word	0x00000000
        /*0010*/ 	.short	0x0005
        /*0012*/ 	.short	0x0020
        /*0014*/ 	.byte	0x00, 0xf0, 0x11, 0x00


	//----- nvinfo : EIATTR_KPARAM_INFO
	.align		4
.L_83:
        /*0018*/ 	.byte	0x04, 0x17
        /*001a*/ 	.short	(.L_85 - .L_84)
.L_84:
        /*001c*/ 	.word	0x00000000
        /*0020*/ 	.short	0x0004
        /*0022*/ 	.short	0x001c
        /*0024*/ 	.byte	0x00, 0xf0, 0x11, 0x00


	//----- nvinfo : EIATTR_KPARAM_INFO
	.align		4
.L_85:
        /*0028*/ 	.byte	0x04, 0x17
        /*002a*/ 	.short	(.L_87 - .L_86)
.L_86:
        /*002c*/ 	.word	0x00000000
        /*0030*/ 	.short	0x0003
        /*0032*/ 	.short	0x0018
        /*0034*/ 	.byte	0x00, 0xf0, 0x11, 0x00


	//----- nvinfo : EIATTR_KPARAM_INFO
	.align		4
.L_87:
        /*0038*/ 	.byte	0x04, 0x17
        /*003a*/ 	.short	(.L_89 - .L_88)
.L_88:
        /*003c*/ 	.word	0x00000000
        /*0040*/ 	.short	0x0002
        /*0042*/ 	.short	0x0010
        /*0044*/ 	.byte	0x00, 0xf5, 0x21, 0x00


	//----- nvinfo : EIATTR_KPARAM_INFO
	.align		4
.L_89:
        /*0048*/ 	.byte	0x04, 0x17
        /*004a*/ 	.short	(.L_91 - .L_90)
.L_90:
        /*004c*/ 	.word	0x00000000
        /*0050*/ 	.short	0x0001
        /*0052*/ 	.short	0x0008
        /*0054*/ 	.byte	0x00, 0xf5, 0x21, 0x00


	//----- nvinfo : EIATTR_KPARAM_INFO
	.align		4
.L_91:
        /*0058*/ 	.byte	0x04, 0x17
        /*005a*/ 	.short	(.L_93 - .L_92)
.L_92:
        /*005c*/ 	.word	0x00000000
        /*0060*/ 	.short	0x0000
        /*0062*/ 	.short	0x0000
        /*0064*/ 	.byte	0x00, 0xf5, 0x21, 0x00


	//----- nvinfo : EIATTR_SPARSE_MMA_MASK
	.align		4
.L_93:
        /*0068*/ 	.byte	0x03, 0x50
        /*006a*/ 	.short	0x0000


	//----- nvinfo : EIATTR_MAXREG_COUNT
	.align		4
        /*006c*/ 	.byte	0x03, 0x1b
        /*006e*/ 	.short	0x00ff


	//----- nvinfo : EIATTR_MERCURY_ISA_VERSION
	.align		4
        /*0070*/ 	.byte	0x03, 0x5f
        /*0072*/ 	.short	0x0101


	//----- nvinfo : EIATTR_VRC_CTA_INIT_COUNT
	.align		4
        /*0074*/ 	.byte	0x02, 0x4a
	.zero		1
	.zero		1


	//----- nvinfo : EIATTR_EXIT_INSTR_OFFSETS
	.align		4
        /*0078*/ 	.byte	0x04, 0x1c
        /*007a*/ 	.short	(.L_95 - .L_94)


	//   ....[0]....
.L_94:
        /*007c*/ 	.word	0x00000070


	//   ....[1]....
        /*0080*/ 	.word	0x00000160


	//----- nvinfo : EIATTR_CBANK_PARAM_SIZE
	.align		4
.L_95:
        /*0084*/ 	.byte	0x03, 0x19
        /*0086*/ 	.short	0x0024


	//----- nvinfo : EIATTR_PARAM_CBANK
	.align		4
        /*0088*/ 	.byte	0x04, 0x0a
        /*008a*/ 	.short	(.L_97 - .L_96)
	.align		4
.L_96:
        /*008c*/ 	.word	index@(.nv.constant0._Z16combine_matricesPfS_S_iff)
        /*0090*/ 	.short	0x0380
        /*0092*/ 	.short	0x0024


	//----- nvinfo : EIATTR_SW_WAR
	.align		4
.L_97:
        /*0094*/ 	.byte	0x04, 0x36
        /*0096*/ 	.short	(.L_99 - .L_98)
.L_98:
        /*0098*/ 	.word	0x00000008
.L_99:


//--------------------- .nv.info._Z10mom_updatePfS_ii --------------------------
	.section	.nv.info._Z10mom_updatePfS_ii,"",@"SHT_CUDA_INFO"
	.sectionflags	@""
	.align	4


	//----- nvinfo : EIATTR_CUDA_API_VERSION
	.align		4
        /*0000*/ 	.byte	0x04, 0x37
        /*0002*/ 	.short	(.L_101 - .L_100)
.L_100:
        /*0004*/ 	.word	0x00000082


	//----- nvinfo : EIATTR_KPARAM_INFO
	.align		4
.L_101:
        /*0008*/ 	.byte	0x04, 0x17
        /*000a*/ 	.short	(.L_103 - .L_102)
.L_102:
        /*000c*/ 	.word	0x00000000
        /*0010*/ 	.short	0x0003
        /*0012*/ 	.short	0x0014
        /*0014*/ 	.byte	0x00, 0xf0, 0x11, 0x00


	//----- nvinfo : EIATTR_KPARAM_INFO
	.align		4
.L_103:
        /*0018*/ 	.byte	0x04, 0x17
        /*001a*/ 	.short	(.L_105 - .L_104)
.L_104:
        /*001c*/ 	.word	0x00000000
        /*0020*/ 	.short	0x0002
        /*0022*/ 	.short	0x0010
        /*0024*/ 	.byte	0x00, 0xf0, 0x11, 0x00


	//----- nvinfo : EIATTR_KPARAM_INFO
	.align		4
.L_105:
        /*0028*/ 	.byte	0x04, 0x17
        /*002a*/ 	.short	(.L_107 - .L_106)
.L_106:
        /*002c*/ 	.word	0x00000000
        /*0030*/ 	.short	0x0001
        /*0032*/ 	.short	0x0008
        /*0034*/ 	.byte	0x00, 0xf5, 0x21, 0x00


	//----- nvinfo : EIATTR_KPARAM_INFO
	.align		4
.L_107:
        /*0038*/ 	.byte	0x04, 0x17
        /*003a*/ 	.short	(.L_109 - .L_108)
.L_108:
        /*003c*/ 	.word	0x00000000
        /*0040*/ 	.short	0x0000
        /*0042*/ 	.short	0x0000
        /*0044*/ 	.byte	0x00, 0xf5, 0x21, 0x00


	//----- nvinfo : EIATTR_SPARSE_MMA_MASK
	.align		4
.L_109:
        /*0048*/ 	.byte	0x03, 0x50
        /*004a*/ 	.short	0x0000


	//----- nvinfo : EIATTR_MAXREG_COUNT
	.align		4
        /*004c*/ 	.byte	0x03, 0x1b
        /*004e*/ 	.short	0x00ff


	//----- nvinfo : EIATTR_MERCURY_ISA_VERSION
	.align		4
        /*0050*/ 	.byte	0x03, 0x5f
        /*0052*/ 	.short	0x0101


	//----- nvinfo : EIATTR_VRC_CTA_INIT_COUNT
	.align		4
        /*0054*/ 	.byte	0x02, 0x4a
	.zero		1
	.zero		1


	//----- nvinfo : EIATTR_EXIT_INSTR_OFFSETS
	.align		4
        /*0058*/ 	.byte	0x04, 0x1c
        /*005a*/ 	.short	(.L_111 - .L_110)


	//   ....[0]....
.L_110:
        /*005c*/ 	.word	0x00000080


	//   ....[1]....
        /*0060*/ 	.word	0x00000130


	//----- nvinfo : EIATTR_CBANK_PARAM_SIZE
	.align		4
.L_111:
        /*0064*/ 	.byte	0x03, 0x19
        /*0066*/ 	.short	0x0018


	//----- nvinfo : EIATTR_PARAM_CBANK
	.align		4
        /*0068*/ 	.byte	0x04, 0x0a
        /*006a*/ 	.short	(.L_113 - .L_112)
	.align		4
.L_112:
        /*006c*/ 	.word	index@(.nv.constant0._Z10mom_updatePfS_ii)
        /*0070*/ 	.short	0x0380
        /*0072*/ 	.short	0x0018


	//----- nvinfo : EIATTR_SW_WAR
	.align		4
.L_113:
        /*0074*/ 	.byte	0x04, 0x36
        /*0076*/ 	.short	(.L_115 - .L_114)
.L_114:
        /*0078*/ 	.word	0x00000008
.L_115:


//--------------------- .nv.callgraph             --------------------------
	.section	.nv.callgraph,"",@"SHT_CUDA_CALLGRAPH"
	.align	4
	.sectionentsize	8
	.align		4
        /*0000*/ 	.word	0x00000000
	.align		4
        /*0004*/ 	.word	0xffffffff
	.align		4
        /*0008*/ 	.word	0x00000000
	.align		4
        /*000c*/ 	.word	0xfffffffe
	.align		4
        /*0010*/ 	.word	0x00000000
	.align		4
        /*0014*/ 	.word	0xfffffffd
	.align		4
        /*0018*/ 	.word	0x00000000
	.align		4
        /*001c*/ 	.word	0xfffffffc


//--------------------- .text._Z18muon_update_kernelPfS_iff --------------------------
	.section	.text._Z18muon_update_kernelPfS_iff,"ax",@progbits
	.align	128
        .global         _Z18muon_update_kernelPfS_iff
        .type           _Z18muon_update_kernelPfS_iff,@function
        .size           _Z18muon_update_kernelPfS_iff,(.L_x_5 - _Z18muon_update_kernelPfS_iff)
        .other          _Z18muon_update_kernelPfS_iff,@"STO_CUDA_ENTRY STV_DEFAULT"
_Z18muon_update_kernelPfS_iff:
.text._Z18muon_update_kernelPfS_iff:
[----:B------:R-:W-:Y:S01]  /*0000*/  LDC R1, c[0x0][0x37c] ;  /* 0x0000df00ff017b82 */ /* 0x000fe20000000800 */
[----:B------:R-:W0:Y:S07]  /*0010*/  S2R R0, SR_TID.X ;  /* 0x0000000000007919 */ /* 0x000e2e0000002100 */
[----:B------:R-:W0:Y:S01]  /*0020*/  S2UR UR4, SR_CTAID.X ;  /* 0x00000000000479c3 */ /* 0x000e220000002500 */
[----:B------:R-:W1:Y:S07]  /*0030*/  LDCU UR5, c[0x0][0x390] ;  /* 0x00007200ff0577ac */ /* 0x000e6e0008000800 */
[----:B------:R-:W0:Y:S02]  /*0040*/  LDC R7, c[0x0][0x360] ;  /* 0x0000d800ff077b82 */ /* 0x000e240000000800 */
[----:B0-----:R-:W-:-:S05]  /*0050*/  IMAD R7, R7, UR4, R0 ;  /* 0x0000000407077c24 */ /* 0x001fca000f8e0200 */
[----:B-1----:R-:W-:-:S13]  /*0060*/  ISETP.GE.AND P0, PT, R7, UR5, PT ;  /* 0x0000000507007c0c */ /* 0x002fda000bf06270 */
[----:B------:R-:W-:Y:S05]  /*0070*/  @P0 EXIT ;  /* 0x000000000000094d */ /* 0x000fea0003800000 */
[----:B------:R-:W0:Y:S01]  /*0080*/  LDC.64 R4, c[0x0][0x388] ;  /* 0x0000e200ff047b82 */ /* 0x000e220000000a00 */
[----:B------:R-:W1:Y:S07]  /*0090*/  LDCU.64 UR4, c[0x0][0x358] ;  /* 0x00006b00ff0477ac */ /* 0x000e6e0008000a00 */
[----:B------:R-:W2:Y:S08]  /*00a0*/  LDC.64 R2, c[0x0][0x380] ;  /* 0x0000e000ff027b82 */ /* 0x000eb00000000a00 */
[----:B------:R-:W3:Y:S01]  /*00b0*/  LDC R9, c[0x0][0x394] ;  /* 0x0000e500ff097b82 */ /* 0x000ee20000000800 */
[----:B0-----:R-:W-:-:S07]  /*00c0*/  IMAD.WIDE R4, R7, 0x4, R4 ;  /* 0x0000000407047825 */ /* 0x001fce00078e0204 */
[----:B------:R-:W3:Y:S01]  /*00d0*/  LDC R6, c[0x0][0x398] ;  /* 0x0000e600ff067b82 */ /* 0x000ee20000000800 */
[----:B-1----:R-:W4:Y:S01]  /*00e0*/  LDG.E.CONSTANT R4, desc[UR4][R4.64] ;  /* 0x0000000404047981 */ /* 0x002f22000c1e9900 */
[----:B--2---:R-:W-:-:S05]  /*00f0*/  IMAD.WIDE R2, R7, 0x4, R2 ;  /* 0x0000000407027825 */ /* 0x004fca00078e0202 */
[----:B------:R-:W2:Y:S01]  /*0100*/  LDG.E R0, desc[UR4][R2.64] ;  /* 0x0000000402007981 */ /* 0x000ea2000c1e1900 */
[----:B---3--:R-:W-:Y:S01]  /*0110*/  FFMA R7, -R9, R6, 1 ;  /* 0x3f80000009077423 */ /* 0x008fe20000000106 */
[----:B----4-:R-:W-:-:S04]  /*0120*/  FMUL R9, R4, R9 ;  /* 0x0000000904097220 */ /* 0x010fc80000400000 */
[----:B--2---:R-:W-:-:S05]  /*0130*/  FFMA R7, R0, R7, -R9 ;  /* 0x0000000700077223 */ /* 0x004fca0000000809 */
[----:B------:R-:W-:Y:S01]  /*0140*/  STG.E desc[UR4][R2.64], R7 ;  /* 0x0000000702007986 */ /* 0x000fe2000c101904 */
[----:B------:R-:W-:Y:S05]  /*0150*/  EXIT ;  /* 0x000000000000794d */ /* 0x000fea0003800000 */
.L_x_0:
[----:B------:R-:W-:-:S00]  /*0160*/  BRA `(.L_x_0) ;  /* 0xfffffffc00fc7947 */ /* 0x000fc0000383ffff */
[----:B------:R-:W-:-:S00]  /*0170*/  NOP ;  /* 0x0000000000007918 */ /* 0x000fc00000000000 */
        /* <DEDUP_REMOVED lines=8> */
.L_x_5:


//--------------------- .text._Z12scale_matrixPfif --------------------------
	.section	.text._Z12scale_matrixPfif,"ax",@progbits
	.align	128
        .global         _Z12scale_matrixPfif
        .type           _Z12scale_matrixPfif,@function
        .size           _Z12scale_matrixPfif,(.L_x_6 - _Z12scale_matrixPfif)
        .other          _Z12scale_matrixPfif,@"STO_CUDA_ENTRY STV_DEFAULT"
_Z12scale_matrixPfif:
.text._Z12scale_matrixPfif:
        /* <DEDUP_REMOVED lines=9> */
[----:B------:R-:W1:Y:S01]  /*0090*/  LDCU.64 UR4, c[0x0][0x358] ;  /* 0x00006b00ff0477ac */ /* 0x000e620008000a00 */
[----:B------:R-:W2:Y:S01]  /*00a0*/  LDCU UR6, c[0x0][0x38c] ;  /* 0x00007180ff0677ac */ /* 0x000ea20008000800 */
[----:B0-----:R-:W-:-:S05]  /*00b0*/  IMAD.WIDE R2, R5, 0x4, R2 ;  /* 0x0000000405027825 */ /* 0x001fca00078e0202 */
[----:B-1----:R-:W2:Y:S02]  /*00c0*/  LDG.E R0, desc[UR4][R2.64] ;  /* 0x0000000402007981 */ /* 0x002ea4000c1e1900 */
[----:B--2---:R-:W-:-:S05]  /*00d0*/  FMUL R5, R0, UR6 ;  /* 0x0000000600057c20 */ /* 0x004fca0008400000 */
[----:B------:R-:W-:Y:S01]  /*00e0*/  STG.E desc[UR4][R2.64], R5 ;  /* 0x0000000502007986 */ /* 0x000fe2000c101904 */
[----:B------:R-:W-:Y:S05]  /*00f0*/  EXIT ;  /* 0x000000000000794d */ /* 0x000fea0003800000 */
.L_x_1:
        /* <DEDUP_REMOVED lines=16> */
.L_x_6:


//--------------------- .text._Z19combine_matrices_v2PfS_S_if --------------------------
	.section	.text._Z19combine_matrices_v2PfS_S_if,"ax",@progbits
	.align	128
        .global         _Z19combine_matrices_v2PfS_S_if
        .type           _Z19combine_matrices_v2PfS_S_if,@function
        .size           _Z19combine_matrices_v2PfS_S_if,(.L_x_7 - _Z19combine_matrices_v2PfS_S_if)
        .other          _Z19combine_matrices_v2PfS_S_if,@"STO_CUDA_ENTRY STV_DEFAULT"
_Z19combine_matrices_v2PfS_S_if:
.text._Z19combine_matrices_v2PfS_S_if:
[----:B------:R-:W-:Y:S01]  /*0000*/  LDC R1, c[0x0][0x37c] ;  /* 0x0000df00ff017b82 */ /* 0x000fe20000000800 */
[----:B------:R-:W0:Y:S01]  /*0010*/  S2R R9, SR_CTAID.X ;  /* 0x0000000000097919 */ /* 0x000e220000002500 */
[----:B------:R-:W0:Y:S01]  /*0020*/  LDCU UR4, c[0x0][0x360] ;  /* 0x00006c00ff0477ac */ /* 0x000e220008000800 */
[----:B------:R-:W0:Y:S01]  /*0030*/  S2R R0, SR_TID.X ;  /* 0x0000000000007919 */ /* 0x000e220000002100 */
[----:B------:R-:W1:Y:S01]  /*0040*/  LDCU UR5, c[0x0][0x398] ;  /* 0x00007300ff0577ac */ /* 0x000e620008000800 */
[----:B0-----:R-:W-:-:S05]  /*0050*/  IMAD R9, R9, UR4, R0 ;  /* 0x0000000409097c24 */ /* 0x001fca000f8e0200 */
[----:B-1----:R-:W-:-:S13]  /*0060*/  ISETP.GE.AND P0, PT, R9, UR5, PT ;  /* 0x0000000509007c0c */ /* 0x002fda000bf06270 */
[----:B------:R-:W-:Y:S05]  /*0070*/  @P0 EXIT ;  /* 0x000000000000094d */ /* 0x000fea0003800000 */
[----:B------:R-:W0:Y:S01]  /*0080*/  LDC.64 R2, c[0x0][0x380] ;  /* 0x0000e000ff027b82 */ /* 0x000e220000000a00 */
[----:B------:R-:W1:Y:S01]  /*0090*/  LDCU.64 UR4, c[0x0][0x358] ;  /* 0x00006b00ff0477ac */ /* 0x000e620008000a00 */
[----:B------:R-:W2:Y:S06]  /*00a0*/  LDCU UR6, c[0x0][0x39c] ;  /* 0x00007380ff0677ac */ /* 0x000eac0008000800 */
[----:B------:R-:W3:Y:S08]  /*00b0*/  LDC.64 R4, c[0x0][0x388] ;  /* 0x0000e200ff047b82 */ /* 0x000ef00000000a00 */
[----:B------:R-:W4:Y:S01]  /*00c0*/  LDC.64 R6, c[0x0][0x390] ;  /* 0x0000e400ff067b82 */ /* 0x000f220000000a00 */
[----:B0-----:R-:W-:-:S06]  /*00d0*/  IMAD.WIDE R2, R9, 0x4, R2 ;  /* 0x0000000409027825 */ /* 0x001fcc00078e0202 */
[----:B-1----:R-:W2:Y:S01]  /*00e0*/  LDG.E.CONSTANT R2, desc[UR4][R2.64] ;  /* 0x0000000402027981 */ /* 0x002ea2000c1e9900 */
[----:B---3--:R-:W-:-:S06]  /*00f0*/  IMAD.WIDE R4, R9, 0x4, R4 ;  /* 0x0000000409047825 */ /* 0x008fcc00078e0204 */
[----:B------:R-:W2:Y:S01]  /*0100*/  LDG.E.CONSTANT R5, desc[UR4][R4.64] ;  /* 0x0000000404057981 */ /* 0x000ea2000c1e9900 */
[----:B----4-:R-:W-:-:S04]  /*0110*/  IMAD.WIDE R6, R9, 0x4, R6 ;  /* 0x0000000409067825 */ /* 0x010fc800078e0206 */
[----:B--2---:R-:W-:-:S05]  /*0120*/  FFMA R9, R2, UR6, R5 ;  /* 0x0000000602097c23 */ /* 0x004fca0008000005 */
[----:B------:R-:W-:Y:S01]  /*0130*/  STG.E desc[UR4][R6.64], R9 ;  /* 0x0000000906007986 */ /* 0x000fe2000c101904 */
[----:B------:R-:W-:Y:S05]  /*0140*/  EXIT ;  /* 0x000000000000794d */ /* 0x000fea0003800000 */
.L_x_2:
        /* <DEDUP_REMOVED lines=11> */
.L_x_7:


//--------------------- .text._Z16combine_matricesPfS_S_iff --------------------------
	.section	.text._Z16combine_matricesPfS_S_iff,"ax",@progbits
	.align	128
        .global         _Z16combine_matricesPfS_S_iff
        .type           _Z16combine_matricesPfS_S_iff,@function
        .size           _Z16combine_matricesPfS_S_iff,(.L_x_8 - _Z16combine_matricesPfS_S_iff)
        .other          _Z16combine_matricesPfS_S_iff,@"STO_CUDA_ENTRY STV_DEFAULT"
_Z16combine_matricesPfS_S_iff:
.text._Z16combine_matricesPfS_S_iff:
        /* <DEDUP_REMOVED lines=10> */
[----:B------:R-:W2:Y:S06]  /*00a0*/  LDCU UR6, c[0x0][0x3a0] ;  /* 0x00007400ff0677ac */ /* 0x000eac0008000800 */
[----:B------:R-:W3:Y:S01]  /*00b0*/  LDC.64 R2, c[0x0][0x380] ;  /* 0x0000e000ff027b82 */ /* 0x000ee20000000a00 */
[----:B------:R-:W4:Y:S07]  /*00c0*/  LDCU UR7, c[0x0][0x39c] ;  /* 0x00007380ff0777ac */ /* 0x000f2e0008000800 */
[----:B------:R-:W5:Y:S01]  /*00d0*/  LDC.64 R6, c[0x0][0x390] ;  /* 0x0000e400ff067b82 */ /* 0x000f620000000a00 */
[----:B0-----:R-:W-:-:S06]  /*00e0*/  IMAD.WIDE R4, R9, 0x4, R4 ;  /* 0x0000000409047825 */ /* 0x001fcc00078e0204 */
[----:B-1----:R-:W2:Y:S01]  /*00f0*/  LDG.E.CONSTANT R4, desc[UR4][R4.64] ;  /* 0x0000000404047981 */ /* 0x002ea2000c1e9900 */
[----:B---3--:R-:W-:-:S06]  /*0100*/  IMAD.WIDE R2, R9, 0x4, R2 ;  /* 0x0000000409027825 */ /* 0x008fcc00078e0202 */
[----:B------:R-:W4:Y:S01]  /*0110*/  LDG.E.CONSTANT R2, desc[UR4][R2.64] ;  /* 0x0000000402027981 */ /* 0x000f22000c1e9900 */
[----:B-----5:R-:W-:-:S04]  /*0120*/  IMAD.WIDE R6, R9, 0x4, R6 ;  /* 0x0000000409067825 */ /* 0x020fc800078e0206 */
[----:B--2---:R-:W-:-:S04]  /*0130*/  FMUL R11, R4, UR6 ;  /* 0x00000006040b7c20 */ /* 0x004fc80008400000 */
[----:B----4-:R-:W-:-:S05]  /*0140*/  FFMA R11, R2, UR7, R11 ;  /* 0x00000007020b7c23 */ /* 0x010fca000800000b */
[----:B------:R-:W-:Y:S01]  /*0150*/  STG.E desc[UR4][R6.64], R11 ;  /* 0x0000000b06007986 */ /* 0x000fe2000c101904 */
[----:B------:R-:W-:Y:S05]  /*0160*/  EXIT ;  /* 0x000000000000794d */ /* 0x000fea0003800000 */
.L_x_3:
        /* <DEDUP_REMOVED lines=9> */
.L_x_8:


//--------------------- .text._Z10mom_updatePfS_ii --------------------------
	.section	.text._Z10mom_updatePfS_ii,"ax",@progbits
	.align	128
        .global         _Z10mom_updatePfS_ii
        .type           _Z10mom_updatePfS_ii,@function
        .size           _Z10mom_updatePfS_ii,(.L_x_9 - _Z10mom_updatePfS_ii)
        .other          _Z10mom_updatePfS_ii,@"STO_CUDA_ENTRY STV_DEFAULT"
_Z10mom_updatePfS_ii:
.text._Z10mom_updatePfS_ii:
[----:B------:R-:W-:Y:S01]  /*0000*/  LDC R1, c[0x0][0x37c] ;  /* 0x0000df00ff017b82 */ /* 0x000fe20000000800 */
[----:B------:R-:W0:Y:S07]  /*0010*/  S2R R0, SR_TID.X ;  /* 0x0000000000007919 */ /* 0x000e2e0000002100 */
[----:B------:R-:W0:Y:S01]  /*0020*/  S2UR UR6, SR_CTAID.X ;  /* 0x00000000000679c3 */ /* 0x000e220000002500 */
[----:B------:R-:W1:Y:S07]  /*0030*/  LDCU.64 UR4, c[0x0][0x390] ;  /* 0x00007200ff0477ac */ /* 0x000e6e0008000a00 */
[----:B------:R-:W0:Y:S01]  /*0040*/  LDC R7, c[0x0][0x360] ;  /* 0x0000d800ff077b82 */ /* 0x000e220000000800 */
[----:B-1----:R-:W-:Y:S01]  /*0050*/  UIMAD UR4, UR5, UR4, URZ ;  /* 0x00000004050472a4 */ /* 0x002fe2000f8e02ff */
[----:B0-----:R-:W-:-:S05]  /*0060*/  IMAD R7, R7, UR6, R0 ;  /* 0x0000000607077c24 */ /* 0x001fca000f8e0200 */
[----:B------:R-:W-:-:S13]  /*0070*/  ISETP.GE.AND P0, PT, R7, UR4, PT ;  /* 0x0000000407007c0c */ /* 0x000fda000bf06270 */
[----:B------:R-:W-:Y:S05]  /*0080*/  @P0 EXIT ;  /* 0x000000000000094d */ /* 0x000fea0003800000 */
[----:B------:R-:W0:Y:S01]  /*0090*/  LDC.64 R4, c[0x0][0x388] ;  /* 0x0000e200ff047b82 */ /* 0x000e220000000a00 */
[----:B------:R-:W1:Y:S07]  /*00a0*/  LDCU.64 UR4, c[0x0][0x358] ;  /* 0x00006b00ff0477ac */ /* 0x000e6e0008000a00 */
[----:B------:R-:W2:Y:S01]  /*00b0*/  LDC.64 R2, c[0x0][0x380] ;  /* 0x0000e000ff027b82 */ /* 0x000ea20000000a00 */
[----:B0-----:R-:W-:-:S06]  /*00c0*/  IMAD.WIDE R4, R7, 0x4, R4 ;  /* 0x0000000407047825 */ /* 0x001fcc00078e0204 */
[----:B-1----:R-:W3:Y:S01]  /*00d0*/  LDG.E.CONSTANT R4, desc[UR4][R4.64] ;  /* 0x0000000404047981 */ /* 0x002ee2000c1e9900 */
[----:B--2---:R-:W-:-:S05]  /*00e0*/  IMAD.WIDE R2, R7, 0x4, R2 ;  /* 0x0000000407027825 */ /* 0x004fca00078e0202 */
[----:B------:R-:W2:Y:S01]  /*00f0*/  LDG.E R0, desc[UR4][R2.64] ;  /* 0x0000000402007981 */ /* 0x000ea2000c1e1900 */
[----:B---3--:R-:W-:-:S04]  /*0100*/  FMUL R7, R4, 0.050000011920928955078 ;  /* 0x3d4cccd004077820 */ /* 0x008fc80000400000 */
[----:B--2---:R-:W-:-:S05]  /*0110*/  FFMA R7, R0, 0.94999998807907104492, R7 ;  /* 0x3f73333300077823 */ /* 0x004fca0000000007 */
[----:B------:R-:W-:Y:S01]  /*0120*/  STG.E desc[UR4][R2.64], R7 ;  /* 0x0000000702007986 */ /* 0x000fe2000c101904 */
[----:B------:R-:W-:Y:S05]  /*0130*/  EXIT ;  /* 0x000000000000794d */ /* 0x000fea0003800000 */
.L_x_4:
        /* <DEDUP_REMOVED lines=12> */
.L_x_9:


//--------------------- .nv.shared.reserved.0     --------------------------
	.section	.nv.shared.reserved.0,"aw",@nobits
	.weak		__nv_reservedSMEM_offset_0_alias
	.size		__nv_reservedSMEM_offset_0_alias, 0, 64
	.other		__nv_reservedSMEM_offset_0_alias,@"STO_CUDA_RESERVED_SHARED STV_DEFAULT"
__nv_reservedSMEM_offset_0_alias:
	.zero		0
	.zero		64


//--------------------- .nv.constant0._Z18muon_update_kernelPfS_iff --------------------------
	.section	.nv.constant0._Z18muon_update_kernelPfS_iff,"a",@progbits
	.sectionflags	@""
	.align	4
.nv.constant0._Z18muon_update_kernelPfS_iff:
	.zero		924


//--------------------- .nv.constant0._Z12scale_matrixPfif --------------------------
	.section	.nv.constant0._Z12scale_matrixPfif,"a",@progbits
	.sectionflags	@""
	.align	4
.nv.constant0._Z12scale_matrixPfif:
	.zero		912


//--------------------- .nv.constant0._Z19combine_matrices_v2PfS_S_if --------------------------
	.section	.nv.constant0._Z19combine_matrices_v2PfS_S_if,"a",@progbits
	.sectionflags	@""
	.align	4
.nv.constant0._Z19combine_matrices_v2PfS_S_if:
	.zero		928


//--------------------- .nv.constant0._Z16combine_matricesPfS_S_iff --------------------------
	.section	.nv.constant0._Z16combine_matricesPfS_S_iff,"a",@progbits
	.sectionflags	@""
	.align	4
.nv.constant0._Z16combine_matricesPfS_S_iff:
	.zero		932


//--------------------- .nv.constant0._Z10mom_updatePfS_ii --------------------------
	.section	.nv.constant0._Z10mom_updatePfS_ii,"a",@progbits
	.sectionflags	@""
	.align	4
.nv.constant0._Z10mom_updatePfS_ii:
	.zero		920


//--------------------- SYMBOLS --------------------------

	.type		.nv.reservedSmem.offset0,@object
	.size		.nv.reservedSmem.offset0,0x4
